//
// Generated by NVIDIA NVVM Compiler
//
// Compiler Build ID: CL-36424714
// Cuda compilation tools, release 13.0, V13.0.88
// Based on NVVM 20.0.0
//

.version 9.0
.target sm_100
.address_size 64

	// .globl	_Z6reducePiPj
.global .align 4 .u32 d_m;
.global .align 4 .f32 d_r;
// _ZZ6reducePiPjE5sdata has been demoted

.visible .entry _Z6reducePiPj(
	.param .u64 .ptr .align 1 _Z6reducePiPj_param_0,
	.param .u64 .ptr .align 1 _Z6reducePiPj_param_1
)
{
	.reg .pred 	%p<5>;
	.reg .b32 	%r<25>;
	.reg .b64 	%rd<7>;
	// demoted variable
	.shared .align 4 .b8 _ZZ6reducePiPjE5sdata[1024];
	ld.param.u64 	%rd2, [_Z6reducePiPj_param_0];
	ld.param.u64 	%rd1, [_Z6reducePiPj_param_1];
	cvta.to.global.u64 	%rd3, %rd2;
	mov.u32 	%r6, %ctaid.x;
	mov.u32 	%r1, %ntid.x;
	mov.u32 	%r2, %tid.x;
	mad.lo.s32 	%r7, %r6, %r1, %r2;
	mul.wide.s32 	%rd4, %r7, 4;
	add.s64 	%rd5, %rd3, %rd4;
	ld.global.u32 	%r8, [%rd5];
	shl.b32 	%r9, %r2, 2;
	mov.u32 	%r10, _ZZ6reducePiPjE5sdata;
	add.s32 	%r11, %r10, %r9;
	st.shared.u32 	[%r11], %r8;
	bar.sync 	0;
	setp.lt.u32 	%p1, %r1, 2;
	@%p1 bra 	$L__BB0_5;
	mov.b32 	%r24, 1;
$L__BB0_2:
	shl.b32 	%r4, %r24, 1;
	mul.lo.s32 	%r5, %r4, %r2;
	setp.ge.u32 	%p2, %r5, %r1;
	@%p2 bra 	$L__BB0_4;
	add.s32 	%r13, %r5, %r24;
	shl.b32 	%r14, %r13, 2;
	add.s32 	%r16, %r10, %r14;
	ld.shared.u32 	%r17, [%r16];
	shl.b32 	%r18, %r5, 2;
	add.s32 	%r19, %r10, %r18;
	ld.shared.u32 	%r20, [%r19];
	add.s32 	%r21, %r20, %r17;
	st.shared.u32 	[%r19], %r21;
$L__BB0_4:
	bar.sync 	0;
	setp.lt.u32 	%p3, %r4, %r1;
	mov.u32 	%r24, %r4;
	@%p3 bra 	$L__BB0_2;
$L__BB0_5:
	setp.ne.s32 	%p4, %r2, 0;
	@%p4 bra 	$L__BB0_7;
	ld.shared.u32 	%r22, [_ZZ6reducePiPjE5sdata];
	cvta.to.global.u64 	%rd6, %rd1;
	atom.global.add.u32 	%r23, [%rd6], %r22;
$L__BB0_7:
	ret;

}
	// .globl	_Z7findvecPfiS_Pi
.visible .entry _Z7findvecPfiS_Pi(
	.param .u64 .ptr .align 1 _Z7findvecPfiS_Pi_param_0,
	.param .u32 _Z7findvecPfiS_Pi_param_1,
	.param .u64 .ptr .align 1 _Z7findvecPfiS_Pi_param_2,
	.param .u64 .ptr .align 1 _Z7findvecPfiS_Pi_param_3
)
{
	.reg .pred 	%p<4>;
	.reg .b32 	%r<16>;
	.reg .b32 	%f<6>;
	.reg .b64 	%rd<13>;

	ld.param.u64 	%rd3, [_Z7findvecPfiS_Pi_param_0];
	ld.param.u32 	%r5, [_Z7findvecPfiS_Pi_param_1];
	ld.param.u64 	%rd4, [_Z7findvecPfiS_Pi_param_2];
	ld.param.u64 	%rd5, [_Z7findvecPfiS_Pi_param_3];
	mov.u32 	%r7, %ctaid.x;
	mov.u32 	%r8, %ntid.x;
	mov.u32 	%r9, %tid.x;
	mad.lo.s32 	%r1, %r7, %r8, %r9;
	setp.lt.s32 	%p1, %r5, 1;
	mov.b32 	%r6, 1;
	mov.u32 	%r15, %r6;
	@%p1 bra 	$L__BB1_4;
	ld.global.f32 	%f1, [d_r];
	cvta.to.global.u64 	%rd1, %rd4;
	cvta.to.global.u64 	%rd2, %rd3;
	mov.b32 	%r14, 0;
	bra.uni 	$L__BB1_3;
$L__BB1_2:
	add.s32 	%r14, %r14, 1;
	setp.eq.s32 	%p3, %r14, %r5;
	mov.u32 	%r15, %r6;
	@%p3 bra 	$L__BB1_4;
$L__BB1_3:
	add.s32 	%r12, %r14, %r1;
	mul.wide.s32 	%rd6, %r12, 4;
	add.s64 	%rd7, %rd1, %rd6;
	ld.global.f32 	%f2, [%rd7];
	mul.wide.u32 	%rd8, %r14, 4;
	add.s64 	%rd9, %rd2, %rd8;
	ld.global.f32 	%f3, [%rd9];
	sub.f32 	%f4, %f2, %f3;
	abs.f32 	%f5, %f4;
	setp.le.f32 	%p2, %f5, %f1;
	mov.b32 	%r15, 0;
	@%p2 bra 	$L__BB1_2;
$L__BB1_4:
	cvta.to.global.u64 	%rd10, %rd5;
	mul.wide.s32 	%rd11, %r1, 4;
	add.s64 	%rd12, %rd10, %rd11;
	st.global.u32 	[%rd12], %r15;
	ret;

}


// ===== COMPILED SASS (sm_100) =====

	.target	sm_100

	.elftype	@"ET_EXEC"


//--------------------- .note.nv.tkinfo           --------------------------
	.section	.note.nv.tkinfo,"",@"SHT_NOTE"
	.sectionflags	@"SHF_NOTE_NV_TKINFO"
	.tkinfo
        /*0018*/ 	.word	0x00000002
        /*0030*/ 	.string	""
        /*0030*/ 	.string	"ptxas"
        /*0030*/ 	.string	"Cuda compilation tools, release 13.0, V13.0.88"
        /*0030*/ 	.string	"Build cuda_13.0.r13.0/compiler.36424714_0"
        /*0030*/ 	.string	"-arch sm_100 -m 64 "



//--------------------- .note.nv.cuinfo           --------------------------
	.section	.note.nv.cuinfo,"",@"SHT_NOTE"
	.sectionflags	@"SHF_NOTE_NV_CUINFO"
        /*0018*/ 	.short	0x0002
        /*001a*/ 	.short	0x0064
        /*001c*/ 	.short	0x0082
	.zero		2


//--------------------- .nv.info                  --------------------------
	.section	.nv.info,"",@"SHT_CUDA_INFO"
	.align	4


	//----- nvinfo : EIATTR_REGCOUNT
	.align		4
        /*0000*/ 	.byte	0x04, 0x2f
        /*0002*/ 	.short	(.L_3 - .L_2)
	.align		4
.L_2:
        /*0004*/ 	.word	index@(_Z6reducePiPj)
        /*0008*/ 	.word	0x0000000a


	//----- nvinfo : EIATTR_FRAME_SIZE
	.align		4
.L_3:
        /*000c*/ 	.byte	0x04, 0x11
        /*000e*/ 	.short	(.L_5 - .L_4)
	.align		4
.L_4:
        /*0010*/ 	.word	index@(_Z6reducePiPj)
        /*0014*/ 	.word	0x00000000


	//----- nvinfo : EIATTR_REGCOUNT
	.align		4
.L_5:
        /*0018*/ 	.byte	0x04, 0x2f
        /*001a*/ 	.short	(.L_7 - .L_6)
	.align		4
.L_6:
        /*001c*/ 	.word	index@(_Z7findvecPfiS_Pi)
        /*0020*/ 	.word	0x00000010


	//----- nvinfo : EIATTR_FRAME_SIZE
	.align		4
.L_7:
        /*0024*/ 	.byte	0x04, 0x11
        /*0026*/ 	.short	(.L_9 - .L_8)
	.align		4
.L_8:
        /*0028*/ 	.word	index@(_Z7findvecPfiS_Pi)
        /*002c*/ 	.word	0x00000000


	//----- nvinfo : EIATTR_MIN_STACK_SIZE
	.align		4
.L_9:
        /*0030*/ 	.byte	0x04, 0x12
        /*0032*/ 	.short	(.L_11 - .L_10)
	.align		4
.L_10:
        /*0034*/ 	.word	index@(_Z7findvecPfiS_Pi)
        /*0038*/ 	.word	0x00000000


	//----- nvinfo : EIATTR_MIN_STACK_SIZE
	.align		4
.L_11:
        /*003c*/ 	.byte	0x04, 0x12
        /*003e*/ 	.short	(.L_13 - .L_12)
	.align		4
.L_12:
        /*0040*/ 	.word	index@(_Z6reducePiPj)
        /*0044*/ 	.word	0x00000000
.L_13:


//--------------------- .nv.compat                --------------------------
	.section	.nv.compat,"",@"SHT_CUDA_COMPAT_INFO"
	.align	4
        /*0000*/ 	.byte	0x02, 0x09, 0x00, 0x00, 0x02, 0x02, 0x01, 0x00, 0x02, 0x05, 0x05, 0x00, 0x03, 0x07, 0x01, 0x01
        /*0010*/ 	.byte	0x02, 0x03, 0x00, 0x00, 0x02, 0x06, 0x01, 0x00, 0x04, 0x0b, 0x08, 0x00, 0x09, 0x00, 0x00, 0x00
        /*0020*/ 	.byte	0x00, 0x00, 0x00, 0x00


//--------------------- .nv.info._Z7findvecPfiS_Pi --------------------------
	.section	.nv.info._Z7findvecPfiS_Pi,"",@"SHT_CUDA_INFO"
	.sectionflags	@""
	.align	4


	//----- nvinfo : EIATTR_CUDA_API_VERSION
	.align		4
        /*0000*/ 	.byte	0x04, 0x37
        /*0002*/ 	.short	(.L_15 - .L_14)
.L_14:
        /*0004*/ 	.word	0x00000082


	//----- nvinfo : EIATTR_KPARAM_INFO
	.align		4
.L_15:
        /*0008*/ 	.byte	0x04, 0x17
        /*000a*/ 	.short	(.L_17 - .L_16)
.L_16:
        /*000c*/ 	.word	0x00000000
        /*0010*/ 	.short	0x0003
        /*0012*/ 	.short	0x0018
        /*0014*/ 	.byte	0x00, 0xf5, 0x21, 0x00


	//----- nvinfo : EIATTR_KPARAM_INFO
	.align		4
.L_17:
        /*0018*/ 	.byte	0x04, 0x17
        /*001a*/ 	.short	(.L_19 - .L_18)
.L_18:
        /*001c*/ 	.word	0x00000000
        /*0020*/ 	.short	0x0002
        /*0022*/ 	.short	0x0010
        /*0024*/ 	.byte	0x00, 0xf5, 0x21, 0x00


	//----- nvinfo : EIATTR_KPARAM_INFO
	.align		4
.L_19:
        /*0028*/ 	.byte	0x04, 0x17
        /*002a*/ 	.short	(.L_21 - .L_20)
.L_20:
        /*002c*/ 	.word	0x00000000
        /*0030*/ 	.short	0x0001
        /*0032*/ 	.short	0x0008
        /*0034*/ 	.byte	0x00, 0xf0, 0x11, 0x00


	//----- nvinfo : EIATTR_KPARAM_INFO
	.align		4
.L_21:
        /*0038*/ 	.byte	0x04, 0x17
        /*003a*/ 	.short	(.L_23 - .L_22)
.L_22:
        /*003c*/ 	.word	0x00000000
        /*0040*/ 	.short	0x0000
        /*0042*/ 	.short	0x0000
        /*0044*/ 	.byte	0x00, 0xf5, 0x21, 0x00


	//----- nvinfo : EIATTR_SPARSE_MMA_MASK
	.align		4
.L_23:
        /*0048*/ 	.byte	0x03, 0x50
        /*004a*/ 	.short	0x0000


	//----- nvinfo : EIATTR_MAXREG_COUNT
	.align		4
        /*004c*/ 	.byte	0x03, 0x1b
        /*004e*/ 	.short	0x00ff


	//----- nvinfo : EIATTR_MERCURY_ISA_VERSION
	.align		4
        /*0050*/ 	.byte	0x03, 0x5f
        /*0052*/ 	.short	0x0101


	//----- nvinfo : EIATTR_VRC_CTA_INIT_COUNT
	.align		4
        /*0054*/ 	.byte	0x02, 0x4a
	.zero		1
	.zero		1


	//----- nvinfo : EIATTR_EXIT_INSTR_OFFSETS
	.align		4
        /*0058*/ 	.byte	0x04, 0x1c
        /*005a*/ 	.short	(.L_25 - .L_24)


	//   ....[0]....
.L_24:
        /*005c*/ 	.word	0x00000220


	//----- nvinfo : EIATTR_CRS_STACK_SIZE
	.align		4
.L_25:
        /*0060*/ 	.byte	0x04, 0x1e
        /*0062*/ 	.short	(.L_27 - .L_26)
.L_26:
        /*0064*/ 	.word	0x00000000


	//----- nvinfo : EIATTR_CBANK_PARAM_SIZE
	.align		4
.L_27:
        /*0068*/ 	.byte	0x03, 0x19
        /*006a*/ 	.short	0x0020


	//----- nvinfo : EIATTR_PARAM_CBANK
	.align		4
        /*006c*/ 	.byte	0x04, 0x0a
        /*006e*/ 	.short	(.L_29 - .L_28)
	.align		4
.L_28:
        /*0070*/ 	.word	index@(.nv.constant0._Z7findvecPfiS_Pi)
        /*0074*/ 	.short	0x0380
        /*0076*/ 	.short	0x0020


	//----- nvinfo : EIATTR_SW_WAR
	.align		4
.L_29:
        /*0078*/ 	.byte	0x04, 0x36
        /*007a*/ 	.short	(.L_31 - .L_30)
.L_30:
        /*007c*/ 	.word	0x00000008
.L_31:


//--------------------- .nv.info._Z6reducePiPj    --------------------------
	.section	.nv.info._Z6reducePiPj,"",@"SHT_CUDA_INFO"
	.sectionflags	@""
	.align	4


	//----- nvinfo : EIATTR_CUDA_API_VERSION
	.align		4
        /*0000*/ 	.byte	0x04, 0x37
        /*0002*/ 	.short	(.L_33 - .L_32)
.L_32:
        /*0004*/ 	.word	0x00000082


	//----- nvinfo : EIATTR_KPARAM_INFO
	.align		4
.L_33:
        /*0008*/ 	.byte	0x04, 0x17
        /*000a*/ 	.short	(.L_35 - .L_34)
.L_34:
        /*000c*/ 	.word	0x00000000
        /*0010*/ 	.short	0x0001
        /*0012*/ 	.short	0x0008
        /*0014*/ 	.byte	0x00, 0xf5, 0x21, 0x00


	//----- nvinfo : EIATTR_KPARAM_INFO
	.align		4
.L_35:
        /*0018*/ 	.byte	0x04, 0x17
        /*001a*/ 	.short	(.L_37 - .L_36)
.L_36:
        /*001c*/ 	.word	0x00000000
        /*0020*/ 	.short	0x0000
        /*0022*/ 	.short	0x0000
        /*0024*/ 	.byte	0x00, 0xf5, 0x21, 0x00


	//----- nvinfo : EIATTR_SPARSE_MMA_MASK
	.align		4
.L_37:
        /*0028*/ 	.byte	0x03, 0x50
        /*002a*/ 	.short	0x0000


	//----- nvinfo : EIATTR_MAXREG_COUNT
	.align		4
        /*002c*/ 	.byte	0x03, 0x1b
        /*002e*/ 	.short	0x00ff


	//----- nvinfo : EIATTR_NUM_BARRIERS
	.align		4
        /*0030*/ 	.byte	0x02, 0x4c
        /*0032*/ 	.byte	0x01
	.zero		1


	//----- nvinfo : EIATTR_MERCURY_ISA_VERSION
	.align		4
        /*0034*/ 	.byte	0x03, 0x5f
        /*0036*/ 	.short	0x0101


	//----- nvinfo : EIATTR_VRC_CTA_INIT_COUNT
	.align		4
        /*0038*/ 	.byte	0x02, 0x4a
	.zero		1
	.zero		1


	//----- nvinfo : EIATTR_EXIT_INSTR_OFFSETS
	.align		4
        /*003c*/ 	.byte	0x04, 0x1c
        /*003e*/ 	.short	(.L_39 - .L_38)


	//   ....[0]....
.L_38:
        /*0040*/ 	.word	0x00000210


	//   ....[1]....
        /*0044*/ 	.word	0x00000280


	//----- nvinfo : EIATTR_CBANK_PARAM_SIZE
	.align		4
.L_39:
        /*0048*/ 	.byte	0x03, 0x19
        /*004a*/ 	.short	0x0010


	//----- nvinfo : EIATTR_PARAM_CBANK
	.align		4
        /*004c*/ 	.byte	0x04, 0x0a
        /*004e*/ 	.short	(.L_41 - .L_40)
	.align		4
.L_40:
        /*0050*/ 	.word	index@(.nv.constant0._Z6reducePiPj)
        /*0054*/ 	.short	0x0380
        /*0056*/ 	.short	0x0010


	//----- nvinfo : EIATTR_SW_WAR
	.align		4
.L_41:
        /*0058*/ 	.byte	0x04, 0x36
        /*005a*/ 	.short	(.L_43 - .L_42)
.L_42:
        /*005c*/ 	.word	0x00000008
.L_43:


//--------------------- .nv.callgraph             --------------------------
	.section	.nv.callgraph,"",@"SHT_CUDA_CALLGRAPH"
	.align	4
	.sectionentsize	8
	.align		4
        /*0000*/ 	.word	0x00000000
	.align		4
        /*0004*/ 	.word	0xffffffff
	.align		4
        /*0008*/ 	.word	0x00000000
	.align		4
        /*000c*/ 	.word	0xfffffffe
	.align		4
        /*0010*/ 	.word	0x00000000
	.align		4
        /*0014*/ 	.word	0xfffffffd
	.align		4
        /*0018*/ 	.word	0x00000000
	.align		4
        /*001c*/ 	.word	0xfffffffc


//--------------------- .nv.constant4             --------------------------
	.section	.nv.constant4,"a",@progbits
	.align	8
	.align		8
.nv.constant4:
        /*0000*/ 	.dword	d_m
	.align		8
        /*0008*/ 	.dword	d_r


//--------------------- .text._Z7findvecPfiS_Pi   --------------------------
	.section	.text._Z7findvecPfiS_Pi,"ax",@progbits
	.align	128
        .global         _Z7findvecPfiS_Pi
        .type           _Z7findvecPfiS_Pi,@function
        .size           _Z7findvecPfiS_Pi,(.L_x_7 - _Z7findvecPfiS_Pi)
        .other          _Z7findvecPfiS_Pi,@"STO_CUDA_ENTRY STV_DEFAULT"
_Z7findvecPfiS_Pi:
.text._Z7findvecPfiS_Pi:
[----:B------:R-:W-:Y:S01]  /*0000*/  LDC R1, c[0x0][0x37c] ;  /* 0x0000df00ff017b82 */ /* 0x000fe20000000800 */
[----:B------:R-:W0:Y:S01]  /*0010*/  S2R R0, SR_TID.X ;  /* 0x0000000000007919 */ /* 0x000e220000002100 */
[----:B------:R-:W1:Y:S06]  /*0020*/  LDCU UR7, c[0x0][0x388] ;  /* 0x00007100ff0777ac */ /* 0x000e6c0008000800 */
[----:B------:R-:W0:Y:S01]  /*0030*/  S2UR UR6, SR_CTAID.X ;  /* 0x00000000000679c3 */ /* 0x000e220000002500 */
[----:B------:R-:W-:Y:S01]  /*0040*/  HFMA2 R13, -RZ, RZ, 0, 5.9604644775390625e-08 ;  /* 0x00000001ff0d7431 */ /* 0x000fe200000001ff */
[----:B------:R-:W2:Y:S06]  /*0050*/  LDCU.64 UR4, c[0x0][0x358] ;  /* 0x00006b00ff0477ac */ /* 0x000eac0008000a00 */
[----:B------:R-:W0:Y:S01]  /*0060*/  LDC R11, c[0x0][0x360] ;  /* 0x0000d800ff0b7b82 */ /* 0x000e220000000800 */
[----:B-1----:R-:W-:Y:S01]  /*0070*/  UISETP.GE.AND UP0, UPT, UR7, 0x1, UPT ;  /* 0x000000010700788c */ /* 0x002fe2000bf06270 */
[----:B0-----:R-:W-:-:S08]  /*0080*/  IMAD R11, R11, UR6, R0 ;  /* 0x000000060b0b7c24 */ /* 0x001fd0000f8e0200 */
[----:B--2---:R-:W-:Y:S05]  /*0090*/  BRA.U !UP0, `(.L_x_0) ;  /* 0x0000000108547547 */ /* 0x004fea000b800000 */
[----:B------:R-:W0:Y:S01]  /*00a0*/  LDC.64 R2, c[0x4][0x8] ;  /* 0x01000200ff027b82 */ /* 0x000e220000000a00 */
[----:B------:R-:W1:Y:S07]  /*00b0*/  LDCU UR6, c[0x0][0x388] ;  /* 0x00007100ff0677ac */ /* 0x000e6e0008000800 */
[----:B------:R-:W2:Y:S08]  /*00c0*/  LDC.64 R6, c[0x0][0x390] ;  /* 0x0000e400ff067b82 */ /* 0x000eb00000000a00 */
[----:B------:R-:W3:Y:S01]  /*00d0*/  LDC.64 R8, c[0x0][0x380] ;  /* 0x0000e000ff087b82 */ /* 0x000ee20000000a00 */
[----:B0-----:R0:W5:Y:S01]  /*00e0*/  LDG.E R0, desc[UR4][R2.64] ;  /* 0x0000000402007981 */ /* 0x001162000c1e1900 */
[----:B------:R-:W-:Y:S01]  /*00f0*/  BSSY.RECONVERGENT B0, `(.L_x_0) ;  /* 0x000000f000007945 */ /* 0x000fe20003800200 */
[----:B-1----:R-:W-:-:S07]  /*0100*/  MOV R10, RZ ;  /* 0x000000ff000a7202 */ /* 0x002fce0000000f00 */
.L_x_2:
[----:B0-----:R-:W-:Y:S01]  /*0110*/  IADD3 R3, PT, PT, R11, R10, RZ ;  /* 0x0000000a0b037210 */ /* 0x001fe20007ffe0ff */
[----:B---3--:R-:W-:-:S04]  /*0120*/  IMAD.WIDE.U32 R4, R10, 0x4, R8 ;  /* 0x000000040a047825 */ /* 0x008fc800078e0008 */
[----:B--2---:R-:W-:Y:S02]  /*0130*/  IMAD.WIDE R2, R3, 0x4, R6 ;  /* 0x0000000403027825 */ /* 0x004fe400078e0206 */
[----:B------:R-:W2:Y:S04]  /*0140*/  LDG.E R5, desc[UR4][R4.64] ;  /* 0x0000000404057981 */ /* 0x000ea8000c1e1900 */
[----:B------:R-:W2:Y:S02]  /*0150*/  LDG.E R2, desc[UR4][R2.64] ;  /* 0x0000000402027981 */ /* 0x000ea4000c1e1900 */
[----:B--2---:R-:W-:-:S05]  /*0160*/  FADD R13, R2, -R5 ;  /* 0x80000005020d7221 */ /* 0x004fca0000000000 */
[----:B-----5:R-:W-:Y:S02]  /*0170*/  FSETP.GTU.AND P0, PT, |R13|, R0, PT ;  /* 0x000000000d00720b */ /* 0x020fe40003f0c200 */
[----:B------:R-:W-:-:S11]  /*0180*/  MOV R13, RZ ;  /* 0x000000ff000d7202 */ /* 0x000fd60000000f00 */
[----:B------:R-:W-:Y:S05]  /*0190*/  @P0 BRA `(.L_x_1) ;  /* 0x0000000000100947 */ /* 0x000fea0003800000 */
[----:B------:R-:W-:-:S04]  /*01a0*/  IADD3 R10, PT, PT, R10, 0x1, RZ ;  /* 0x000000010a0a7810 */ /* 0x000fc80007ffe0ff */
[----:B------:R-:W-:-:S13]  /*01b0*/  ISETP.NE.AND P0, PT, R10, UR6, PT ;  /* 0x000000060a007c0c */ /* 0x000fda000bf05270 */
[----:B------:R-:W-:Y:S05]  /*01c0*/  @P0 BRA `(.L_x_2) ;  /* 0xfffffffc00d00947 */ /* 0x000fea000383ffff */
[----:B------:R-:W-:-:S07]  /*01d0*/  HFMA2 R13, -RZ, RZ, 0, 5.9604644775390625e-08 ;  /* 0x00000001ff0d7431 */ /* 0x000fce00000001ff */
.L_x_1:
[----:B------:R-:W-:Y:S05]  /*01e0*/  BSYNC.RECONVERGENT B0 ;  /* 0x0000000000007941 */ /* 0x000fea0003800200 */
.L_x_0:
[----:B------:R-:W0:Y:S02]  /*01f0*/  LDC.64 R2, c[0x0][0x398] ;  /* 0x0000e600ff027b82 */ /* 0x000e240000000a00 */
[----:B0-----:R-:W-:-:S05]  /*0200*/  IMAD.WIDE R2, R11, 0x4, R2 ;  /* 0x000000040b027825 */ /* 0x001fca00078e0202 */
[----:B------:R-:W-:Y:S01]  /*0210*/  STG.E desc[UR4][R2.64], R13 ;  /* 0x0000000d02007986 */ /* 0x000fe2000c101904 */
[----:B------:R-:W-:Y:S05]  /*0220*/  EXIT ;  /* 0x000000000000794d */ /* 0x000fea0003800000 */
.L_x_3:
[----:B------:R-:W-:-:S00]  /*0230*/  BRA `(.L_x_3) ;  /* 0xfffffffc00fc7947 */ /* 0x000fc0000383ffff */
[----:B------:R-:W-:-:S00]  /*0240*/  NOP ;  /* 0x0000000000007918 */ /* 0x000fc00000000000 */
        /* <DEDUP_REMOVED lines=11> */
.L_x_7:


//--------------------- .text._Z6reducePiPj       --------------------------
	.section	.text._Z6reducePiPj,"ax",@progbits
	.align	128
        .global         _Z6reducePiPj
        .type           _Z6reducePiPj,@function
        .size           _Z6reducePiPj,(.L_x_8 - _Z6reducePiPj)
        .other          _Z6reducePiPj,@"STO_CUDA_ENTRY STV_DEFAULT"
_Z6reducePiPj:
.text._Z6reducePiPj:
[----:B------:R-:W-:Y:S01]  /*0000*/  LDC R1, c[0x0][0x37c] ;  /* 0x0000df00ff017b82 */ /* 0x000fe20000000800 */
[----:B------:R-:W0:Y:S07]  /*0010*/  S2R R7, SR_TID.X ;  /* 0x0000000000077919 */ /* 0x000e2e0000002100 */
[----:B------:R-:W0:Y:S01]  /*0020*/  S2UR UR4, SR_CTAID.X ;  /* 0x00000000000479c3 */ /* 0x000e220000002500 */
[----:B------:R-:W1:Y:S07]  /*0030*/  LDCU.64 UR8, c[0x0][0x358] ;  /* 0x00006b00ff0877ac */ /* 0x000e6e0008000a00 */
[----:B------:R-:W0:Y:S08]  /*0040*/  LDC R4, c[0x0][0x360] ;  /* 0x0000d800ff047b82 */ /* 0x000e300000000800 */
[----:B------:R-:W2:Y:S01]  /*0050*/  LDC.64 R2, c[0x0][0x380] ;  /* 0x0000e000ff027b82 */ /* 0x000ea20000000a00 */
[----:B0-----:R-:W-:-:S04]  /*0060*/  IMAD R5, R4, UR4, R7 ;  /* 0x0000000404057c24 */ /* 0x001fc8000f8e0207 */
[----:B--2---:R-:W-:-:S06]  /*0070*/  IMAD.WIDE R2, R5, 0x4, R2 ;  /* 0x0000000405027825 */ /* 0x004fcc00078e0202 */
[----:B-1----:R-:W2:Y:S01]  /*0080*/  LDG.E R2, desc[UR8][R2.64] ;  /* 0x0000000802027981 */ /* 0x002ea2000c1e1900 */
[----:B------:R-:W0:Y:S01]  /*0090*/  S2UR UR5, SR_CgaCtaId ;  /* 0x00000000000579c3 */ /* 0x000e220000008800 */
[----:B------:R-:W-:Y:S01]  /*00a0*/  UMOV UR4, 0x400 ;  /* 0x0000040000047882 */ /* 0x000fe20000000000 */
[----:B------:R-:W-:Y:S02]  /*00b0*/  ISETP.GE.U32.AND P1, PT, R4, 0x2, PT ;  /* 0x000000020400780c */ /* 0x000fe40003f26070 */
[----:B------:R-:W-:Y:S01]  /*00c0*/  ISETP.NE.AND P0, PT, R7, RZ, PT ;  /* 0x000000ff0700720c */ /* 0x000fe20003f05270 */
[----:B0-----:R-:W-:-:S06]  /*00d0*/  ULEA UR4, UR5, UR4, 0x18 ;  /* 0x0000000405047291 */ /* 0x001fcc000f8ec0ff */
[----:B------:R-:W-:-:S05]  /*00e0*/  LEA R5, R7, UR4, 0x2 ;  /* 0x0000000407057c11 */ /* 0x000fca000f8e10ff */
[----:B--2---:R0:W-:Y:S01]  /*00f0*/  STS [R5], R2 ;  /* 0x0000000205007388 */ /* 0x0041e20000000800 */
[----:B------:R-:W-:Y:S06]  /*0100*/  BAR.SYNC.DEFER_BLOCKING 0x0 ;  /* 0x0000000000007b1d */ /* 0x000fec0000010000 */
[----:B------:R-:W-:Y:S05]  /*0110*/  @!P1 BRA `(.L_x_4) ;  /* 0x00000000003c9947 */ /* 0x000fea0003800000 */
[----:B------:R-:W-:-:S05]  /*0120*/  UMOV UR5, 0x1 ;  /* 0x0000000100057882 */ /* 0x000fca0000000000 */
.L_x_5:
[----:B------:R-:W-:-:S06]  /*0130*/  USHF.L.U32 UR6, UR5, 0x1, URZ ;  /* 0x0000000105067899 */ /* 0x000fcc00080006ff */
[----:B------:R-:W-:-:S05]  /*0140*/  IMAD R3, R7, UR6, RZ ;  /* 0x0000000607037c24 */ /* 0x000fca000f8e02ff */
[----:B------:R-:W-:-:S13]  /*0150*/  ISETP.GE.U32.AND P1, PT, R3, R4, PT ;  /* 0x000000040300720c */ /* 0x000fda0003f26070 */
[C---:B------:R-:W-:Y:S01]  /*0160*/  @!P1 VIADD R0, R3.reuse, UR5 ;  /* 0x0000000503009c36 */ /* 0x040fe20008000000 */
[----:B0-----:R-:W-:Y:S01]  /*0170*/  @!P1 LEA R2, R3, UR4, 0x2 ;  /* 0x0000000403029c11 */ /* 0x001fe2000f8e10ff */
[----:B------:R-:W-:-:S03]  /*0180*/  UMOV UR5, UR6 ;  /* 0x0000000600057c82 */ /* 0x000fc60008000000 */
[----:B------:R-:W-:Y:S01]  /*0190*/  @!P1 LEA R0, R0, UR4, 0x2 ;  /* 0x0000000400009c11 */ /* 0x000fe2000f8e10ff */
[----:B------:R-:W-:Y:S05]  /*01a0*/  @!P1 LDS R3, [R2] ;  /* 0x0000000002039984 */ /* 0x000fea0000000800 */
[----:B------:R-:W0:Y:S02]  /*01b0*/  @!P1 LDS R0, [R0] ;  /* 0x0000000000009984 */ /* 0x000e240000000800 */
[----:B0-----:R-:W-:-:S05]  /*01c0*/  @!P1 IMAD.IADD R3, R0, 0x1, R3 ;  /* 0x0000000100039824 */ /* 0x001fca00078e0203 */
[----:B------:R1:W-:Y:S01]  /*01d0*/  @!P1 STS [R2], R3 ;  /* 0x0000000302009388 */ /* 0x0003e20000000800 */
[----:B------:R-:W-:Y:S01]  /*01e0*/  BAR.SYNC.DEFER_BLOCKING 0x0 ;  /* 0x0000000000007b1d */ /* 0x000fe20000010000 */
[----:B------:R-:W-:-:S13]  /*01f0*/  ISETP.LE.U32.AND P1, PT, R4, UR6, PT ;  /* 0x0000000604007c0c */ /* 0x000fda000bf23070 */
[----:B-1----:R-:W-:Y:S05]  /*0200*/  @!P1 BRA `(.L_x_5) ;  /* 0xfffffffc00c89947 */ /* 0x002fea000383ffff */
.L_x_4:
[----:B------:R-:W-:Y:S05]  /*0210*/  @P0 EXIT ;  /* 0x000000000000094d */ /* 0x000fea0003800000 */
[----:B------:R-:W1:Y:S01]  /*0220*/  S2UR UR5, SR_CgaCtaId ;  /* 0x00000000000579c3 */ /* 0x000e620000008800 */
[----:B------:R-:W-:-:S07]  /*0230*/  UMOV UR4, 0x400 ;  /* 0x0000040000047882 */ /* 0x000fce0000000000 */
[----:B0-----:R-:W0:Y:S01]  /*0240*/  LDC.64 R2, c[0x0][0x388] ;  /* 0x0000e200ff027b82 */ /* 0x001e220000000a00 */
[----:B-1----:R-:W-:-:S09]  /*0250*/  ULEA UR4, UR5, UR4, 0x18 ;  /* 0x0000000405047291 */ /* 0x002fd2000f8ec0ff */
[----:B------:R-:W0:Y:S04]  /*0260*/  LDS R5, [UR4] ;  /* 0x00000004ff057984 */ /* 0x000e280008000800 */
[----:B0-----:R-:W-:Y:S01]  /*0270*/  REDG.E.ADD.STRONG.GPU desc[UR8][R2.64], R5 ;  /* 0x000000050200798e */ /* 0x001fe2000c12e108 */
[----:B------:R-:W-:Y:S05]  /*0280*/  EXIT ;  /* 0x000000000000794d */ /* 0x000fea0003800000 */
.L_x_6:
        /* <DEDUP_REMOVED lines=15> */
.L_x_8:


//--------------------- .nv.shared.reserved.0     --------------------------
	.section	.nv.shared.reserved.0,"aw",@nobits
	.weak		__nv_reservedSMEM_offset_0_alias
	.size		__nv_reservedSMEM_offset_0_alias, 0, 64
	.other		__nv_reservedSMEM_offset_0_alias,@"STO_CUDA_RESERVED_SHARED STV_DEFAULT"
__nv_reservedSMEM_offset_0_alias:
	.zero		0
	.zero		64


//--------------------- .nv.global                --------------------------
	.section	.nv.global,"aw",@nobits
	.align	4
.nv.global:
	.type		d_m,@object
	.size		d_m,(d_r - d_m)
d_m:
	.zero		4
	.type		d_r,@object
	.size		d_r,(.L_1 - d_r)
d_r:
	.zero		4
.L_1:


//--------------------- .nv.shared._Z6reducePiPj  --------------------------
	.section	.nv.shared._Z6reducePiPj,"aw",@nobits
	.sectionflags	@""
	.align	4
.nv.shared._Z6reducePiPj:
	.zero		2048


//--------------------- .nv.constant0._Z7findvecPfiS_Pi --------------------------
	.section	.nv.constant0._Z7findvecPfiS_Pi,"a",@progbits
	.sectionflags	@""
	.align	4
.nv.constant0._Z7findvecPfiS_Pi:
	.zero		928


//--------------------- .nv.constant0._Z6reducePiPj --------------------------
	.section	.nv.constant0._Z6reducePiPj,"a",@progbits
	.sectionflags	@""
	.align	4
.nv.constant0._Z6reducePiPj:
	.zero		912


//--------------------- SYMBOLS --------------------------

	.type		.nv.reservedSmem.offset0,@object
	.size		.nv.reservedSmem.offset0,0x4
	.type		.nv.reservedSmem.cap,@object
	.size		.nv.reservedSmem.cap,0x4
